//
// Generated by NVIDIA NVVM Compiler
//
// Compiler Build ID: CL-36424714
// Cuda compilation tools, release 13.0, V13.0.88
// Based on NVVM 20.0.0
//

.version 9.0
.target sm_100
.address_size 64

	// .globl	_Z16reduceNeighboredPiS_j

.visible .entry _Z16reduceNeighboredPiS_j(
	.param .u64 .ptr .align 1 _Z16reduceNeighboredPiS_j_param_0,
	.param .u64 .ptr .align 1 _Z16reduceNeighboredPiS_j_param_1,
	.param .u32 _Z16reduceNeighboredPiS_j_param_2
)
{
	.reg .pred 	%p<6>;
	.reg .b32 	%r<17>;
	.reg .b64 	%rd<13>;

	ld.param.u64 	%rd4, [_Z16reduceNeighboredPiS_j_param_0];
	ld.param.u64 	%rd3, [_Z16reduceNeighboredPiS_j_param_1];
	ld.param.u32 	%r6, [_Z16reduceNeighboredPiS_j_param_2];
	cvta.to.global.u64 	%rd5, %rd4;
	mov.u32 	%r1, %tid.x;
	mov.u32 	%r2, %ntid.x;
	mov.u32 	%r3, %ctaid.x;
	mul.lo.s32 	%r7, %r2, %r3;
	add.s32 	%r8, %r7, %r1;
	mul.wide.u32 	%rd6, %r7, 4;
	add.s64 	%rd1, %rd5, %rd6;
	setp.ge.u32 	%p1, %r8, %r6;
	@%p1 bra 	$L__BB0_8;
	setp.lt.u32 	%p2, %r2, 2;
	@%p2 bra 	$L__BB0_6;
	mul.wide.u32 	%rd7, %r1, 4;
	add.s64 	%rd2, %rd1, %rd7;
	mov.b32 	%r16, 1;
$L__BB0_3:
	shl.b32 	%r5, %r16, 1;
	add.s32 	%r10, %r5, -1;
	and.b32  	%r11, %r10, %r1;
	setp.ne.s32 	%p3, %r11, 0;
	@%p3 bra 	$L__BB0_5;
	mul.wide.s32 	%rd8, %r16, 4;
	add.s64 	%rd9, %rd2, %rd8;
	ld.global.u32 	%r12, [%rd9];
	ld.global.u32 	%r13, [%rd2];
	add.s32 	%r14, %r13, %r12;
	st.global.u32 	[%rd2], %r14;
$L__BB0_5:
	bar.sync 	0;
	setp.lt.u32 	%p4, %r5, %r2;
	mov.u32 	%r16, %r5;
	@%p4 bra 	$L__BB0_3;
$L__BB0_6:
	setp.ne.s32 	%p5, %r1, 0;
	@%p5 bra 	$L__BB0_8;
	ld.global.u32 	%r15, [%rd1];
	cvta.to.global.u64 	%rd10, %rd3;
	mul.wide.u32 	%rd11, %r3, 4;
	add.s64 	%rd12, %rd10, %rd11;
	st.global.u32 	[%rd12], %r15;
$L__BB0_8:
	ret;

}
	// .globl	_Z20reduceNeighboredLessPiS_j
.visible .entry _Z20reduceNeighboredLessPiS_j(
	.param .u64 .ptr .align 1 _Z20reduceNeighboredLessPiS_j_param_0,
	.param .u64 .ptr .align 1 _Z20reduceNeighboredLessPiS_j_param_1,
	.param .u32 _Z20reduceNeighboredLessPiS_j_param_2
)
{
	.reg .pred 	%p<6>;
	.reg .b32 	%r<17>;
	.reg .b64 	%rd<13>;

	ld.param.u64 	%rd3, [_Z20reduceNeighboredLessPiS_j_param_0];
	ld.param.u64 	%rd2, [_Z20reduceNeighboredLessPiS_j_param_1];
	ld.param.u32 	%r7, [_Z20reduceNeighboredLessPiS_j_param_2];
	cvta.to.global.u64 	%rd4, %rd3;
	mov.u32 	%r1, %tid.x;
	mov.u32 	%r2, %ntid.x;
	mov.u32 	%r3, %ctaid.x;
	mul.lo.s32 	%r8, %r2, %r3;
	add.s32 	%r9, %r8, %r1;
	mul.wide.u32 	%rd5, %r8, 4;
	add.s64 	%rd1, %rd4, %rd5;
	setp.ge.u32 	%p1, %r9, %r7;
	@%p1 bra 	$L__BB1_8;
	setp.lt.u32 	%p2, %r2, 2;
	@%p2 bra 	$L__BB1_6;
	mov.b32 	%r16, 1;
$L__BB1_3:
	shl.b32 	%r5, %r16, 1;
	mul.lo.s32 	%r6, %r5, %r1;
	setp.ge.u32 	%p3, %r6, %r2;
	@%p3 bra 	$L__BB1_5;
	add.s32 	%r11, %r6, %r16;
	mul.wide.u32 	%rd6, %r11, 4;
	add.s64 	%rd7, %rd1, %rd6;
	ld.global.u32 	%r12, [%rd7];
	mul.wide.u32 	%rd8, %r6, 4;
	add.s64 	%rd9, %rd1, %rd8;
	ld.global.u32 	%r13, [%rd9];
	add.s32 	%r14, %r13, %r12;
	st.global.u32 	[%rd9], %r14;
$L__BB1_5:
	bar.sync 	0;
	setp.lt.u32 	%p4, %r5, %r2;
	mov.u32 	%r16, %r5;
	@%p4 bra 	$L__BB1_3;
$L__BB1_6:
	setp.ne.s32 	%p5, %r1, 0;
	@%p5 bra 	$L__BB1_8;
	ld.global.u32 	%r15, [%rd1];
	cvta.to.global.u64 	%rd10, %rd2;
	mul.wide.u32 	%rd11, %r3, 4;
	add.s64 	%rd12, %rd10, %rd11;
	st.global.u32 	[%rd12], %r15;
$L__BB1_8:
	ret;

}
	// .globl	_Z17reduceInterleavedPiS_j
.visible .entry _Z17reduceInterleavedPiS_j(
	.param .u64 .ptr .align 1 _Z17reduceInterleavedPiS_j_param_0,
	.param .u64 .ptr .align 1 _Z17reduceInterleavedPiS_j_param_1,
	.param .u32 _Z17reduceInterleavedPiS_j_param_2
)
{
	.reg .pred 	%p<6>;
	.reg .b32 	%r<14>;
	.reg .b64 	%rd<13>;

	ld.param.u64 	%rd4, [_Z17reduceInterleavedPiS_j_param_0];
	ld.param.u64 	%rd3, [_Z17reduceInterleavedPiS_j_param_1];
	ld.param.u32 	%r6, [_Z17reduceInterleavedPiS_j_param_2];
	cvta.to.global.u64 	%rd5, %rd4;
	mov.u32 	%r1, %tid.x;
	mov.u32 	%r13, %ntid.x;
	mov.u32 	%r3, %ctaid.x;
	mul.lo.s32 	%r7, %r13, %r3;
	add.s32 	%r8, %r7, %r1;
	mul.wide.u32 	%rd6, %r7, 4;
	add.s64 	%rd1, %rd5, %rd6;
	setp.ge.u32 	%p1, %r8, %r6;
	@%p1 bra 	$L__BB2_8;
	setp.lt.u32 	%p2, %r13, 2;
	@%p2 bra 	$L__BB2_6;
	mul.wide.u32 	%rd7, %r1, 4;
	add.s64 	%rd2, %rd1, %rd7;
$L__BB2_3:
	shr.u32 	%r5, %r13, 1;
	setp.ge.u32 	%p3, %r1, %r5;
	@%p3 bra 	$L__BB2_5;
	mul.wide.u32 	%rd8, %r5, 4;
	add.s64 	%rd9, %rd2, %rd8;
	ld.global.u32 	%r9, [%rd9];
	ld.global.u32 	%r10, [%rd2];
	add.s32 	%r11, %r10, %r9;
	st.global.u32 	[%rd2], %r11;
$L__BB2_5:
	bar.sync 	0;
	setp.gt.u32 	%p4, %r13, 3;
	mov.u32 	%r13, %r5;
	@%p4 bra 	$L__BB2_3;
$L__BB2_6:
	setp.ne.s32 	%p5, %r1, 0;
	@%p5 bra 	$L__BB2_8;
	ld.global.u32 	%r12, [%rd1];
	cvta.to.global.u64 	%rd10, %rd3;
	mul.wide.u32 	%rd11, %r3, 4;
	add.s64 	%rd12, %rd10, %rd11;
	st.global.u32 	[%rd12], %r12;
$L__BB2_8:
	ret;

}
	// .globl	_Z16reduceUnrolling2PiS_j
.visible .entry _Z16reduceUnrolling2PiS_j(
	.param .u64 .ptr .align 1 _Z16reduceUnrolling2PiS_j_param_0,
	.param .u64 .ptr .align 1 _Z16reduceUnrolling2PiS_j_param_1,
	.param .u32 _Z16reduceUnrolling2PiS_j_param_2
)
{
	.reg .pred 	%p<6>;
	.reg .b32 	%r<19>;
	.reg .b64 	%rd<18>;

	ld.param.u64 	%rd6, [_Z16reduceUnrolling2PiS_j_param_0];
	ld.param.u64 	%rd5, [_Z16reduceUnrolling2PiS_j_param_1];
	ld.param.u32 	%r8, [_Z16reduceUnrolling2PiS_j_param_2];
	cvta.to.global.u64 	%rd1, %rd6;
	mov.u32 	%r1, %tid.x;
	mov.u32 	%r2, %ctaid.x;
	mov.u32 	%r18, %ntid.x;
	mul.lo.s32 	%r9, %r18, %r2;
	shl.b32 	%r10, %r9, 1;
	add.s32 	%r4, %r10, %r1;
	cvt.u64.u32 	%rd2, %r10;
	add.s32 	%r5, %r4, %r18;
	setp.ge.u32 	%p1, %r5, %r8;
	@%p1 bra 	$L__BB3_2;
	mul.wide.u32 	%rd7, %r5, 4;
	add.s64 	%rd8, %rd1, %rd7;
	ld.global.u32 	%r11, [%rd8];
	mul.wide.u32 	%rd9, %r4, 4;
	add.s64 	%rd10, %rd1, %rd9;
	ld.global.u32 	%r12, [%rd10];
	add.s32 	%r13, %r12, %r11;
	st.global.u32 	[%rd10], %r13;
$L__BB3_2:
	shl.b64 	%rd11, %rd2, 2;
	add.s64 	%rd3, %rd1, %rd11;
	bar.sync 	0;
	setp.lt.u32 	%p2, %r18, 2;
	@%p2 bra 	$L__BB3_7;
	mul.wide.u32 	%rd12, %r1, 4;
	add.s64 	%rd4, %rd3, %rd12;
$L__BB3_4:
	shr.u32 	%r7, %r18, 1;
	setp.ge.u32 	%p3, %r1, %r7;
	@%p3 bra 	$L__BB3_6;
	mul.wide.u32 	%rd13, %r7, 4;
	add.s64 	%rd14, %rd4, %rd13;
	ld.global.u32 	%r14, [%rd14];
	ld.global.u32 	%r15, [%rd4];
	add.s32 	%r16, %r15, %r14;
	st.global.u32 	[%rd4], %r16;
$L__BB3_6:
	bar.sync 	0;
	setp.gt.u32 	%p4, %r18, 3;
	mov.u32 	%r18, %r7;
	@%p4 bra 	$L__BB3_4;
$L__BB3_7:
	setp.ne.s32 	%p5, %r1, 0;
	@%p5 bra 	$L__BB3_9;
	ld.global.u32 	%r17, [%rd3];
	cvta.to.global.u64 	%rd15, %rd5;
	mul.wide.u32 	%rd16, %r2, 4;
	add.s64 	%rd17, %rd15, %rd16;
	st.global.u32 	[%rd17], %r17;
$L__BB3_9:
	ret;

}


// ===== COMPILED SASS (sm_100) =====

	.target	sm_100

	.elftype	@"ET_EXEC"


//--------------------- .note.nv.tkinfo           --------------------------
	.section	.note.nv.tkinfo,"",@"SHT_NOTE"
	.sectionflags	@"SHF_NOTE_NV_TKINFO"
	.tkinfo
        /*0018*/ 	.word	0x00000002
        /*0030*/ 	.string	""
        /*0030*/ 	.string	"ptxas"
        /*0030*/ 	.string	"Cuda compilation tools, release 13.0, V13.0.88"
        /*0030*/ 	.string	"Build cuda_13.0.r13.0/compiler.36424714_0"
        /*0030*/ 	.string	"-arch sm_100 -m 64 "



//--------------------- .note.nv.cuinfo           --------------------------
	.section	.note.nv.cuinfo,"",@"SHT_NOTE"
	.sectionflags	@"SHF_NOTE_NV_CUINFO"
        /*0018*/ 	.short	0x0002
        /*001a*/ 	.short	0x0064
        /*001c*/ 	.short	0x0082
	.zero		2


//--------------------- .nv.info                  --------------------------
	.section	.nv.info,"",@"SHT_CUDA_INFO"
	.align	4


	//----- nvinfo : EIATTR_REGCOUNT
	.align		4
        /*0000*/ 	.byte	0x04, 0x2f
        /*0002*/ 	.short	(.L_1 - .L_0)
	.align		4
.L_0:
        /*0004*/ 	.word	index@(_Z16reduceNeighboredPiS_j)
        /*0008*/ 	.word	0x00000010


	//----- nvinfo : EIATTR_FRAME_SIZE
	.align		4
.L_1:
        /*000c*/ 	.byte	0x04, 0x11
        /*000e*/ 	.short	(.L_3 - .L_2)
	.align		4
.L_2:
        /*0010*/ 	.word	index@(_Z16reduceNeighboredPiS_j)
        /*0014*/ 	.word	0x00000000


	//----- nvinfo : EIATTR_REGCOUNT
	.align		4
.L_3:
        /*0018*/ 	.byte	0x04, 0x2f
        /*001a*/ 	.short	(.L_5 - .L_4)
	.align		4
.L_4:
        /*001c*/ 	.word	index@(_Z20reduceNeighboredLessPiS_j)
        /*0020*/ 	.word	0x0000000e


	//----- nvinfo : EIATTR_FRAME_SIZE
	.align		4
.L_5:
        /*0024*/ 	.byte	0x04, 0x11
        /*0026*/ 	.short	(.L_7 - .L_6)
	.align		4
.L_6:
        /*0028*/ 	.word	index@(_Z20reduceNeighboredLessPiS_j)
        /*002c*/ 	.word	0x00000000


	//----- nvinfo : EIATTR_REGCOUNT
	.align		4
.L_7:
        /*0030*/ 	.byte	0x04, 0x2f
        /*0032*/ 	.short	(.L_9 - .L_8)
	.align		4
.L_8:
        /*0034*/ 	.word	index@(_Z17reduceInterleavedPiS_j)
        /*0038*/ 	.word	0x00000010


	//----- nvinfo : EIATTR_FRAME_SIZE
	.align		4
.L_9:
        /*003c*/ 	.byte	0x04, 0x11
        /*003e*/ 	.short	(.L_11 - .L_10)
	.align		4
.L_10:
        /*0040*/ 	.word	index@(_Z17reduceInterleavedPiS_j)
        /*0044*/ 	.word	0x00000000


	//----- nvinfo : EIATTR_REGCOUNT
	.align		4
.L_11:
        /*0048*/ 	.byte	0x04, 0x2f
        /*004a*/ 	.short	(.L_13 - .L_12)
	.align		4
.L_12:
        /*004c*/ 	.word	index@(_Z16reduceUnrolling2PiS_j)
        /*0050*/ 	.word	0x00000010


	//----- nvinfo : EIATTR_FRAME_SIZE
	.align		4
.L_13:
        /*0054*/ 	.byte	0x04, 0x11
        /*0056*/ 	.short	(.L_15 - .L_14)
	.align		4
.L_14:
        /*0058*/ 	.word	index@(_Z16reduceUnrolling2PiS_j)
        /*005c*/ 	.word	0x00000000


	//----- nvinfo : EIATTR_MIN_STACK_SIZE
	.align		4
.L_15:
        /*0060*/ 	.byte	0x04, 0x12
        /*0062*/ 	.short	(.L_17 - .L_16)
	.align		4
.L_16:
        /*0064*/ 	.word	index@(_Z16reduceUnrolling2PiS_j)
        /*0068*/ 	.word	0x00000000


	//----- nvinfo : EIATTR_MIN_STACK_SIZE
	.align		4
.L_17:
        /*006c*/ 	.byte	0x04, 0x12
        /*006e*/ 	.short	(.L_19 - .L_18)
	.align		4
.L_18:
        /*0070*/ 	.word	index@(_Z17reduceInterleavedPiS_j)
        /*0074*/ 	.word	0x00000000


	//----- nvinfo : EIATTR_MIN_STACK_SIZE
	.align		4
.L_19:
        /*0078*/ 	.byte	0x04, 0x12
        /*007a*/ 	.short	(.L_21 - .L_20)
	.align		4
.L_20:
        /*007c*/ 	.word	index@(_Z20reduceNeighboredLessPiS_j)
        /*0080*/ 	.word	0x00000000


	//----- nvinfo : EIATTR_MIN_STACK_SIZE
	.align		4
.L_21:
        /*0084*/ 	.byte	0x04, 0x12
        /*0086*/ 	.short	(.L_23 - .L_22)
	.align		4
.L_22:
        /*0088*/ 	.word	index@(_Z16reduceNeighboredPiS_j)
        /*008c*/ 	.word	0x00000000
.L_23:


//--------------------- .nv.compat                --------------------------
	.section	.nv.compat,"",@"SHT_CUDA_COMPAT_INFO"
	.align	4
        /*0000*/ 	.byte	0x02, 0x09, 0x00, 0x00, 0x02, 0x02, 0x01, 0x00, 0x02, 0x05, 0x05, 0x00, 0x03, 0x07, 0x01, 0x01
        /*0010*/ 	.byte	0x02, 0x03, 0x00, 0x00, 0x02, 0x06, 0x01, 0x00, 0x04, 0x0b, 0x08, 0x00, 0x09, 0x00, 0x00, 0x00
        /*0020*/ 	.byte	0x00, 0x00, 0x00, 0x00


//--------------------- .nv.info._Z16reduceUnrolling2PiS_j --------------------------
	.section	.nv.info._Z16reduceUnrolling2PiS_j,"",@"SHT_CUDA_INFO"
	.sectionflags	@""
	.align	4


	//----- nvinfo : EIATTR_CUDA_API_VERSION
	.align		4
        /*0000*/ 	.byte	0x04, 0x37
        /*0002*/ 	.short	(.L_25 - .L_24)
.L_24:
        /*0004*/ 	.word	0x00000082


	//----- nvinfo : EIATTR_KPARAM_INFO
	.align		4
.L_25:
        /*0008*/ 	.byte	0x04, 0x17
        /*000a*/ 	.short	(.L_27 - .L_26)
.L_26:
        /*000c*/ 	.word	0x00000000
        /*0010*/ 	.short	0x0002
        /*0012*/ 	.short	0x0010
        /*0014*/ 	.byte	0x00, 0xf0, 0x11, 0x00


	//----- nvinfo : EIATTR_KPARAM_INFO
	.align		4
.L_27:
        /*0018*/ 	.byte	0x04, 0x17
        /*001a*/ 	.short	(.L_29 - .L_28)
.L_28:
        /*001c*/ 	.word	0x00000000
        /*0020*/ 	.short	0x0001
        /*0022*/ 	.short	0x0008
        /*0024*/ 	.byte	0x00, 0xf5, 0x21, 0x00


	//----- nvinfo : EIATTR_KPARAM_INFO
	.align		4
.L_29:
        /*0028*/ 	.byte	0x04, 0x17
        /*002a*/ 	.short	(.L_31 - .L_30)
.L_30:
        /*002c*/ 	.word	0x00000000
        /*0030*/ 	.short	0x0000
        /*0032*/ 	.short	0x0000
        /*0034*/ 	.byte	0x00, 0xf5, 0x21, 0x00


	//----- nvinfo : EIATTR_SPARSE_MMA_MASK
	.align		4
.L_31:
        /*0038*/ 	.byte	0x03, 0x50
        /*003a*/ 	.short	0x0000


	//----- nvinfo : EIATTR_MAXREG_COUNT
	.align		4
        /*003c*/ 	.byte	0x03, 0x1b
        /*003e*/ 	.short	0x00ff


	//----- nvinfo : EIATTR_NUM_BARRIERS
	.align		4
        /*0040*/ 	.byte	0x02, 0x4c
        /*0042*/ 	.byte	0x01
	.zero		1


	//----- nvinfo : EIATTR_MERCURY_ISA_VERSION
	.align		4
        /*0044*/ 	.byte	0x03, 0x5f
        /*0046*/ 	.short	0x0101


	//----- nvinfo : EIATTR_VRC_CTA_INIT_COUNT
	.align		4
        /*0048*/ 	.byte	0x02, 0x4a
	.zero		1
	.zero		1


	//----- nvinfo : EIATTR_EXIT_INSTR_OFFSETS
	.align		4
        /*004c*/ 	.byte	0x04, 0x1c
        /*004e*/ 	.short	(.L_33 - .L_32)


	//   ....[0]....
.L_32:
        /*0050*/ 	.word	0x00000290


	//   ....[1]....
        /*0054*/ 	.word	0x000002e0


	//----- nvinfo : EIATTR_CRS_STACK_SIZE
	.align		4
.L_33:
        /*0058*/ 	.byte	0x04, 0x1e
        /*005a*/ 	.short	(.L_35 - .L_34)
.L_34:
        /*005c*/ 	.word	0x00000000


	//----- nvinfo : EIATTR_CBANK_PARAM_SIZE
	.align		4
.L_35:
        /*0060*/ 	.byte	0x03, 0x19
        /*0062*/ 	.short	0x0014


	//----- nvinfo : EIATTR_PARAM_CBANK
	.align		4
        /*0064*/ 	.byte	0x04, 0x0a
        /*0066*/ 	.short	(.L_37 - .L_36)
	.align		4
.L_36:
        /*0068*/ 	.word	index@(.nv.constant0._Z16reduceUnrolling2PiS_j)
        /*006c*/ 	.short	0x0380
        /*006e*/ 	.short	0x0014


	//----- nvinfo : EIATTR_SW_WAR
	.align		4
.L_37:
        /*0070*/ 	.byte	0x04, 0x36
        /*0072*/ 	.short	(.L_39 - .L_38)
.L_38:
        /*0074*/ 	.word	0x00000008
.L_39:


//--------------------- .nv.info._Z17reduceInterleavedPiS_j --------------------------
	.section	.nv.info._Z17reduceInterleavedPiS_j,"",@"SHT_CUDA_INFO"
	.sectionflags	@""
	.align	4


	//----- nvinfo : EIATTR_CUDA_API_VERSION
	.align		4
        /*0000*/ 	.byte	0x04, 0x37
        /*0002*/ 	.short	(.L_41 - .L_40)
.L_40:
        /*0004*/ 	.word	0x00000082


	//----- nvinfo : EIATTR_KPARAM_INFO
	.align		4
.L_41:
        /*0008*/ 	.byte	0x04, 0x17
        /*000a*/ 	.short	(.L_43 - .L_42)
.L_42:
        /*000c*/ 	.word	0x00000000
        /*0010*/ 	.short	0x0002
        /*0012*/ 	.short	0x0010
        /*0014*/ 	.byte	0x00, 0xf0, 0x11, 0x00


	//----- nvinfo : EIATTR_KPARAM_INFO
	.align		4
.L_43:
        /*0018*/ 	.byte	0x04, 0x17
        /*001a*/ 	.short	(.L_45 - .L_44)
.L_44:
        /*001c*/ 	.word	0x00000000
        /*0020*/ 	.short	0x0001
        /*0022*/ 	.short	0x0008
        /*0024*/ 	.byte	0x00, 0xf5, 0x21, 0x00


	//----- nvinfo : EIATTR_KPARAM_INFO
	.align		4
.L_45:
        /*0028*/ 	.byte	0x04, 0x17
        /*002a*/ 	.short	(.L_47 - .L_46)
.L_46:
        /*002c*/ 	.word	0x00000000
        /*0030*/ 	.short	0x0000
        /*0032*/ 	.short	0x0000
        /*0034*/ 	.byte	0x00, 0xf5, 0x21, 0x00


	//----- nvinfo : EIATTR_SPARSE_MMA_MASK
	.align		4
.L_47:
        /*0038*/ 	.byte	0x03, 0x50
        /*003a*/ 	.short	0x0000


	//----- nvinfo : EIATTR_MAXREG_COUNT
	.align		4
        /*003c*/ 	.byte	0x03, 0x1b
        /*003e*/ 	.short	0x00ff


	//----- nvinfo : EIATTR_NUM_BARRIERS
	.align		4
        /*0040*/ 	.byte	0x02, 0x4c
        /*0042*/ 	.byte	0x01
	.zero		1


	//----- nvinfo : EIATTR_MERCURY_ISA_VERSION
	.align		4
        /*0044*/ 	.byte	0x03, 0x5f
        /*0046*/ 	.short	0x0101


	//----- nvinfo : EIATTR_VRC_CTA_INIT_COUNT
	.align		4
        /*0048*/ 	.byte	0x02, 0x4a
	.zero		1
	.zero		1


	//----- nvinfo : EIATTR_EXIT_INSTR_OFFSETS
	.align		4
        /*004c*/ 	.byte	0x04, 0x1c
        /*004e*/ 	.short	(.L_49 - .L_48)


	//   ....[0]....
.L_48:
        /*0050*/ 	.word	0x000000a0


	//   ....[1]....
        /*0054*/ 	.word	0x000001f0


	//   ....[2]....
        /*0058*/ 	.word	0x00000240


	//----- nvinfo : EIATTR_CRS_STACK_SIZE
	.align		4
.L_49:
        /*005c*/ 	.byte	0x04, 0x1e
        /*005e*/ 	.short	(.L_51 - .L_50)
.L_50:
        /*0060*/ 	.word	0x00000000


	//----- nvinfo : EIATTR_CBANK_PARAM_SIZE
	.align		4
.L_51:
        /*0064*/ 	.byte	0x03, 0x19
        /*0066*/ 	.short	0x0014


	//----- nvinfo : EIATTR_PARAM_CBANK
	.align		4
        /*0068*/ 	.byte	0x04, 0x0a
        /*006a*/ 	.short	(.L_53 - .L_52)
	.align		4
.L_52:
        /*006c*/ 	.word	index@(.nv.constant0._Z17reduceInterleavedPiS_j)
        /*0070*/ 	.short	0x0380
        /*0072*/ 	.short	0x0014


	//----- nvinfo : EIATTR_SW_WAR
	.align		4
.L_53:
        /*0074*/ 	.byte	0x04, 0x36
        /*0076*/ 	.short	(.L_55 - .L_54)
.L_54:
        /*0078*/ 	.word	0x00000008
.L_55:


//--------------------- .nv.info._Z20reduceNeighboredLessPiS_j --------------------------
	.section	.nv.info._Z20reduceNeighboredLessPiS_j,"",@"SHT_CUDA_INFO"
	.sectionflags	@""
	.align	4


	//----- nvinfo : EIATTR_CUDA_API_VERSION
	.align		4
        /*0000*/ 	.byte	0x04, 0x37
        /*0002*/ 	.short	(.L_57 - .L_56)
.L_56:
        /*0004*/ 	.word	0x00000082


	//----- nvinfo : EIATTR_KPARAM_INFO
	.align		4
.L_57:
        /*0008*/ 	.byte	0x04, 0x17
        /*000a*/ 	.short	(.L_59 - .L_58)
.L_58:
        /*000c*/ 	.word	0x00000000
        /*0010*/ 	.short	0x0002
        /*0012*/ 	.short	0x0010
        /*0014*/ 	.byte	0x00, 0xf0, 0x11, 0x00


	//----- nvinfo : EIATTR_KPARAM_INFO
	.align		4
.L_59:
        /*0018*/ 	.byte	0x04, 0x17
        /*001a*/ 	.short	(.L_61 - .L_60)
.L_60:
        /*001c*/ 	.word	0x00000000
        /*0020*/ 	.short	0x0001
        /*0022*/ 	.short	0x0008
        /*0024*/ 	.byte	0x00, 0xf5, 0x21, 0x00


	//----- nvinfo : EIATTR_KPARAM_INFO
	.align		4
.L_61:
        /*0028*/ 	.byte	0x04, 0x17
        /*002a*/ 	.short	(.L_63 - .L_62)
.L_62:
        /*002c*/ 	.word	0x00000000
        /*0030*/ 	.short	0x0000
        /*0032*/ 	.short	0x0000
        /*0034*/ 	.byte	0x00, 0xf5, 0x21, 0x00


	//----- nvinfo : EIATTR_SPARSE_MMA_MASK
	.align		4
.L_63:
        /*0038*/ 	.byte	0x03, 0x50
        /*003a*/ 	.short	0x0000


	//----- nvinfo : EIATTR_MAXREG_COUNT
	.align		4
        /*003c*/ 	.byte	0x03, 0x1b
        /*003e*/ 	.short	0x00ff


	//----- nvinfo : EIATTR_NUM_BARRIERS
	.align		4
        /*0040*/ 	.byte	0x02, 0x4c
        /*0042*/ 	.byte	0x01
	.zero		1


	//----- nvinfo : EIATTR_MERCURY_ISA_VERSION
	.align		4
        /*0044*/ 	.byte	0x03, 0x5f
        /*0046*/ 	.short	0x0101


	//----- nvinfo : EIATTR_VRC_CTA_INIT_COUNT
	.align		4
        /*0048*/ 	.byte	0x02, 0x4a
	.zero		1
	.zero		1


	//----- nvinfo : EIATTR_EXIT_INSTR_OFFSETS
	.align		4
        /*004c*/ 	.byte	0x04, 0x1c
        /*004e*/ 	.short	(.L_65 - .L_64)


	//   ....[0]....
.L_64:
        /*0050*/ 	.word	0x00000090


	//   ....[1]....
        /*0054*/ 	.word	0x00000210


	//   ....[2]....
        /*0058*/ 	.word	0x00000260


	//----- nvinfo : EIATTR_CRS_STACK_SIZE
	.align		4
.L_65:
        /*005c*/ 	.byte	0x04, 0x1e
        /*005e*/ 	.short	(.L_67 - .L_66)
.L_66:
        /*0060*/ 	.word	0x00000000


	//----- nvinfo : EIATTR_CBANK_PARAM_SIZE
	.align		4
.L_67:
        /*0064*/ 	.byte	0x03, 0x19
        /*0066*/ 	.short	0x0014


	//----- nvinfo : EIATTR_PARAM_CBANK
	.align		4
        /*0068*/ 	.byte	0x04, 0x0a
        /*006a*/ 	.short	(.L_69 - .L_68)
	.align		4
.L_68:
        /*006c*/ 	.word	index@(.nv.constant0._Z20reduceNeighboredLessPiS_j)
        /*0070*/ 	.short	0x0380
        /*0072*/ 	.short	0x0014


	//----- nvinfo : EIATTR_SW_WAR
	.align		4
.L_69:
        /*0074*/ 	.byte	0x04, 0x36
        /*0076*/ 	.short	(.L_71 - .L_70)
.L_70:
        /*0078*/ 	.word	0x00000008
.L_71:


//--------------------- .nv.info._Z16reduceNeighboredPiS_j --------------------------
	.section	.nv.info._Z16reduceNeighboredPiS_j,"",@"SHT_CUDA_INFO"
	.sectionflags	@""
	.align	4


	//----- nvinfo : EIATTR_CUDA_API_VERSION
	.align		4
        /*0000*/ 	.byte	0x04, 0x37
        /*0002*/ 	.short	(.L_73 - .L_72)
.L_72:
        /*0004*/ 	.word	0x00000082


	//----- nvinfo : EIATTR_KPARAM_INFO
	.align		4
.L_73:
        /*0008*/ 	.byte	0x04, 0x17
        /*000a*/ 	.short	(.L_75 - .L_74)
.L_74:
        /*000c*/ 	.word	0x00000000
        /*0010*/ 	.short	0x0002
        /*0012*/ 	.short	0x0010
        /*0014*/ 	.byte	0x00, 0xf0, 0x11, 0x00


	//----- nvinfo : EIATTR_KPARAM_INFO
	.align		4
.L_75:
        /*0018*/ 	.byte	0x04, 0x17
        /*001a*/ 	.short	(.L_77 - .L_76)
.L_76:
        /*001c*/ 	.word	0x00000000
        /*0020*/ 	.short	0x0001
        /*0022*/ 	.short	0x0008
        /*0024*/ 	.byte	0x00, 0xf5, 0x21, 0x00


	//----- nvinfo : EIATTR_KPARAM_INFO
	.align		4
.L_77:
        /*0028*/ 	.byte	0x04, 0x17
        /*002a*/ 	.short	(.L_79 - .L_78)
.L_78:
        /*002c*/ 	.word	0x00000000
        /*0030*/ 	.short	0x0000
        /*0032*/ 	.short	0x0000
        /*0034*/ 	.byte	0x00, 0xf5, 0x21, 0x00


	//----- nvinfo : EIATTR_SPARSE_MMA_MASK
	.align		4
.L_79:
        /*0038*/ 	.byte	0x03, 0x50
        /*003a*/ 	.short	0x0000


	//----- nvinfo : EIATTR_MAXREG_COUNT
	.align		4
        /*003c*/ 	.byte	0x03, 0x1b
        /*003e*/ 	.short	0x00ff


	//----- nvinfo : EIATTR_NUM_BARRIERS
	.align		4
        /*0040*/ 	.byte	0x02, 0x4c
        /*0042*/ 	.byte	0x01
	.zero		1


	//----- nvinfo : EIATTR_MERCURY_ISA_VERSION
	.align		4
        /*0044*/ 	.byte	0x03, 0x5f
        /*0046*/ 	.short	0x0101


	//----- nvinfo : EIATTR_VRC_CTA_INIT_COUNT
	.align		4
        /*0048*/ 	.byte	0x02, 0x4a
	.zero		1
	.zero		1


	//----- nvinfo : EIATTR_EXIT_INSTR_OFFSETS
	.align		4
        /*004c*/ 	.byte	0x04, 0x1c
        /*004e*/ 	.short	(.L_81 - .L_80)


	//   ....[0]....
.L_80:
        /*0050*/ 	.word	0x00000090


	//   ....[1]....
        /*0054*/ 	.word	0x00000200


	//   ....[2]....
        /*0058*/ 	.word	0x00000250


	//----- nvinfo : EIATTR_CRS_STACK_SIZE
	.align		4
.L_81:
        /*005c*/ 	.byte	0x04, 0x1e
        /*005e*/ 	.short	(.L_83 - .L_82)
.L_82:
        /*0060*/ 	.word	0x00000000


	//----- nvinfo : EIATTR_CBANK_PARAM_SIZE
	.align		4
.L_83:
        /*0064*/ 	.byte	0x03, 0x19
        /*0066*/ 	.short	0x0014


	//----- nvinfo : EIATTR_PARAM_CBANK
	.align		4
        /*0068*/ 	.byte	0x04, 0x0a
        /*006a*/ 	.short	(.L_85 - .L_84)
	.align		4
.L_84:
        /*006c*/ 	.word	index@(.nv.constant0._Z16reduceNeighboredPiS_j)
        /*0070*/ 	.short	0x0380
        /*0072*/ 	.short	0x0014


	//----- nvinfo : EIATTR_SW_WAR
	.align		4
.L_85:
        /*0074*/ 	.byte	0x04, 0x36
        /*0076*/ 	.short	(.L_87 - .L_86)
.L_86:
        /*0078*/ 	.word	0x00000008
.L_87:


//--------------------- .nv.callgraph             --------------------------
	.section	.nv.callgraph,"",@"SHT_CUDA_CALLGRAPH"
	.align	4
	.sectionentsize	8
	.align		4
        /*0000*/ 	.word	0x00000000
	.align		4
        /*0004*/ 	.word	0xffffffff
	.align		4
        /*0008*/ 	.word	0x00000000
	.align		4
        /*000c*/ 	.word	0xfffffffe
	.align		4
        /*0010*/ 	.word	0x00000000
	.align		4
        /*0014*/ 	.word	0xfffffffd
	.align		4
        /*0018*/ 	.word	0x00000000
	.align		4
        /*001c*/ 	.word	0xfffffffc


//--------------------- .text._Z16reduceUnrolling2PiS_j --------------------------
	.section	.text._Z16reduceUnrolling2PiS_j,"ax",@progbits
	.align	128
        .global         _Z16reduceUnrolling2PiS_j
        .type           _Z16reduceUnrolling2PiS_j,@function
        .size           _Z16reduceUnrolling2PiS_j,(.L_x_20 - _Z16reduceUnrolling2PiS_j)
        .other          _Z16reduceUnrolling2PiS_j,@"STO_CUDA_ENTRY STV_DEFAULT"
_Z16reduceUnrolling2PiS_j:
.text._Z16reduceUnrolling2PiS_j:
[----:B------:R-:W-:Y:S01]  /*0000*/  LDC R1, c[0x0][0x37c] ;  /* 0x0000df00ff017b82 */ /* 0x000fe20000000800 */
[----:B------:R-:W0:Y:S01]  /*0010*/  S2R R0, SR_CTAID.X ;  /* 0x0000000000007919 */ /* 0x000e220000002500 */
[----:B------:R-:W0:Y:S06]  /*0020*/  LDCU UR6, c[0x0][0x360] ;  /* 0x00006c00ff0677ac */ /* 0x000e2c0008000800 */
[----:B------:R-:W1:Y:S01]  /*0030*/  LDC.64 R12, c[0x0][0x380] ;  /* 0x0000e000ff0c7b82 */ /* 0x000e620000000a00 */
[----:B------:R-:W2:Y:S01]  /*0040*/  S2R R10, SR_TID.X ;  /* 0x00000000000a7919 */ /* 0x000ea20000002100 */
[----:B------:R-:W3:Y:S01]  /*0050*/  LDCU UR4, c[0x0][0x390] ;  /* 0x00007200ff0477ac */ /* 0x000ee20008000800 */
[----:B0-----:R-:W-:-:S04]  /*0060*/  IMAD R2, R0, UR6, RZ ;  /* 0x0000000600027c24 */ /* 0x001fc8000f8e02ff */
[----:B------:R-:W-:-:S05]  /*0070*/  IMAD.SHL.U32 R7, R2, 0x2, RZ ;  /* 0x0000000202077824 */ /* 0x000fca00078e00ff */
[----:B--2---:R-:W-:-:S05]  /*0080*/  IADD3 R9, PT, PT, R7, R10, RZ ;  /* 0x0000000a07097210 */ /* 0x004fca0007ffe0ff */
[----:B------:R-:W-:-:S05]  /*0090*/  VIADD R3, R9, UR6 ;  /* 0x0000000609037c36 */ /* 0x000fca0008000000 */
[----:B---3--:R-:W-:Y:S01]  /*00a0*/  ISETP.GE.U32.AND P0, PT, R3, UR4, PT ;  /* 0x0000000403007c0c */ /* 0x008fe2000bf06070 */
[----:B------:R-:W0:-:S12]  /*00b0*/  LDCU.64 UR4, c[0x0][0x358] ;  /* 0x00006b00ff0477ac */ /* 0x000e180008000a00 */
[----:B------:R-:W2:Y:S02]  /*00c0*/  @!P0 LDC.64 R4, c[0x0][0x380] ;  /* 0x0000e000ff048b82 */ /* 0x000ea40000000a00 */
[----:B--2---:R-:W-:-:S04]  /*00d0*/  @!P0 IMAD.WIDE.U32 R2, R3, 0x4, R4 ;  /* 0x0000000403028825 */ /* 0x004fc800078e0004 */
[----:B------:R-:W-:Y:S02]  /*00e0*/  @!P0 IMAD.WIDE.U32 R4, R9, 0x4, R4 ;  /* 0x0000000409048825 */ /* 0x000fe400078e0004 */
[----:B0-----:R-:W2:Y:S04]  /*00f0*/  @!P0 LDG.E R2, desc[UR4][R2.64] ;  /* 0x0000000402028981 */ /* 0x001ea8000c1e1900 */
[----:B------:R-:W2:Y:S01]  /*0100*/  @!P0 LDG.E R9, desc[UR4][R4.64] ;  /* 0x0000000404098981 */ /* 0x000ea2000c1e1900 */
[----:B------:R-:W-:Y:S01]  /*0110*/  IMAD.U32 R8, RZ, RZ, UR6 ;  /* 0x00000006ff087e24 */ /* 0x000fe2000f8e00ff */
[----:B-1----:R-:W-:-:S04]  /*0120*/  LEA R6, P1, R7, R12, 0x2 ;  /* 0x0000000c07067211 */ /* 0x002fc800078210ff */
[----:B------:R-:W-:Y:S02]  /*0130*/  LEA.HI.X R7, R7, R13, RZ, 0x2, P1 ;  /* 0x0000000d07077211 */ /* 0x000fe400008f14ff */
[----:B--2---:R-:W-:-:S05]  /*0140*/  @!P0 IADD3 R9, PT, PT, R2, R9, RZ ;  /* 0x0000000902098210 */ /* 0x004fca0007ffe0ff */
[----:B------:R0:W-:Y:S01]  /*0150*/  @!P0 STG.E desc[UR4][R4.64], R9 ;  /* 0x0000000904008986 */ /* 0x0001e2000c101904 */
[----:B------:R-:W-:Y:S01]  /*0160*/  BAR.SYNC.DEFER_BLOCKING 0x0 ;  /* 0x0000000000007b1d */ /* 0x000fe20000010000 */
[----:B------:R-:W-:-:S13]  /*0170*/  ISETP.GE.U32.AND P0, PT, R8, 0x2, PT ;  /* 0x000000020800780c */ /* 0x000fda0003f06070 */
[----:B0-----:R-:W-:Y:S05]  /*0180*/  @!P0 BRA `(.L_x_0) ;  /* 0x00000000003c8947 */ /* 0x001fea0003800000 */
[----:B------:R-:W-:-:S07]  /*0190*/  IMAD.WIDE.U32 R2, R10, 0x4, R6 ;  /* 0x000000040a027825 */ /* 0x000fce00078e0006 */
.L_x_3:
[----:B------:R-:W-:Y:S01]  /*01a0*/  SHF.R.U32.HI R11, RZ, 0x1, R8 ;  /* 0x00000001ff0b7819 */ /* 0x000fe20000011608 */
[----:B------:R-:W-:Y:S03]  /*01b0*/  BSSY.RECONVERGENT B0, `(.L_x_1) ;  /* 0x0000008000007945 */ /* 0x000fe60003800200 */
[----:B------:R-:W-:-:S13]  /*01c0*/  ISETP.GE.U32.AND P0, PT, R10, R11, PT ;  /* 0x0000000b0a00720c */ /* 0x000fda0003f06070 */
[----:B0-----:R-:W-:Y:S05]  /*01d0*/  @P0 BRA `(.L_x_2) ;  /* 0x0000000000140947 */ /* 0x001fea0003800000 */
[----:B------:R-:W-:Y:S01]  /*01e0*/  IMAD.WIDE.U32 R4, R11, 0x4, R2 ;  /* 0x000000040b047825 */ /* 0x000fe200078e0002 */
[----:B------:R-:W2:Y:S05]  /*01f0*/  LDG.E R9, desc[UR4][R2.64] ;  /* 0x0000000402097981 */ /* 0x000eaa000c1e1900 */
[----:B------:R-:W2:Y:S02]  /*0200*/  LDG.E R4, desc[UR4][R4.64] ;  /* 0x0000000404047981 */ /* 0x000ea4000c1e1900 */
[----:B--2---:R-:W-:-:S05]  /*0210*/  IADD3 R9, PT, PT, R4, R9, RZ ;  /* 0x0000000904097210 */ /* 0x004fca0007ffe0ff */
[----:B------:R0:W-:Y:S02]  /*0220*/  STG.E desc[UR4][R2.64], R9 ;  /* 0x0000000902007986 */ /* 0x0001e4000c101904 */
.L_x_2:
[----:B------:R-:W-:Y:S05]  /*0230*/  BSYNC.RECONVERGENT B0 ;  /* 0x0000000000007941 */ /* 0x000fea0003800200 */
.L_x_1:
[----:B------:R-:W-:Y:S01]  /*0240*/  BAR.SYNC.DEFER_BLOCKING 0x0 ;  /* 0x0000000000007b1d */ /* 0x000fe20000010000 */
[----:B------:R-:W-:Y:S01]  /*0250*/  ISETP.GT.U32.AND P0, PT, R8, 0x3, PT ;  /* 0x000000030800780c */ /* 0x000fe20003f04070 */
[----:B------:R-:W-:-:S12]  /*0260*/  IMAD.MOV.U32 R8, RZ, RZ, R11 ;  /* 0x000000ffff087224 */ /* 0x000fd800078e000b */
[----:B------:R-:W-:Y:S05]  /*0270*/  @P0 BRA `(.L_x_3) ;  /* 0xfffffffc00c80947 */ /* 0x000fea000383ffff */
.L_x_0:
[----:B------:R-:W-:-:S13]  /*0280*/  ISETP.NE.AND P0, PT, R10, RZ, PT ;  /* 0x000000ff0a00720c */ /* 0x000fda0003f05270 */
[----:B------:R-:W-:Y:S05]  /*0290*/  @P0 EXIT ;  /* 0x000000000000094d */ /* 0x000fea0003800000 */
[----:B------:R-:W2:Y:S01]  /*02a0*/  LDG.E R7, desc[UR4][R6.64] ;  /* 0x0000000406077981 */ /* 0x000ea2000c1e1900 */
[----:B0-----:R-:W0:Y:S02]  /*02b0*/  LDC.64 R2, c[0x0][0x388] ;  /* 0x0000e200ff027b82 */ /* 0x001e240000000a00 */
[----:B0-----:R-:W-:-:S05]  /*02c0*/  IMAD.WIDE.U32 R2, R0, 0x4, R2 ;  /* 0x0000000400027825 */ /* 0x001fca00078e0002 */
[----:B--2---:R-:W-:Y:S01]  /*02d0*/  STG.E desc[UR4][R2.64], R7 ;  /* 0x0000000702007986 */ /* 0x004fe2000c101904 */
[----:B------:R-:W-:Y:S05]  /*02e0*/  EXIT ;  /* 0x000000000000794d */ /* 0x000fea0003800000 */
.L_x_4:
[----:B------:R-:W-:-:S00]  /*02f0*/  BRA `(.L_x_4) ;  /* 0xfffffffc00fc7947 */ /* 0x000fc0000383ffff */
[----:B------:R-:W-:-:S00]  /*0300*/  NOP ;  /* 0x0000000000007918 */ /* 0x000fc00000000000 */
[----:B------:R-:W-:-:S00]  /*0310*/  NOP ;  /* 0x0000000000007918 */ /* 0x000fc00000000000 */
[----:B------:R-:W-:-:S00]  /*0320*/  NOP ;  /* 0x0000000000007918 */ /* 0x000fc00000000000 */
[----:B------:R-:W-:-:S00]  /*0330*/  NOP ;  /* 0x0000000000007918 */ /* 0x000fc00000000000 */
[----:B------:R-:W-:-:S00]  /*0340*/  NOP ;  /* 0x0000000000007918 */ /* 0x000fc00000000000 */
[----:B------:R-:W-:-:S00]  /*0350*/  NOP ;  /* 0x0000000000007918 */ /* 0x000fc00000000000 */
[----:B------:R-:W-:-:S00]  /*0360*/  NOP ;  /* 0x0000000000007918 */ /* 0x000fc00000000000 */
[----:B------:R-:W-:-:S00]  /*0370*/  NOP ;  /* 0x0000000000007918 */ /* 0x000fc00000000000 */
.L_x_20:


//--------------------- .text._Z17reduceInterleavedPiS_j --------------------------
	.section	.text._Z17reduceInterleavedPiS_j,"ax",@progbits
	.align	128
        .global         _Z17reduceInterleavedPiS_j
        .type           _Z17reduceInterleavedPiS_j,@function
        .size           _Z17reduceInterleavedPiS_j,(.L_x_21 - _Z17reduceInterleavedPiS_j)
        .other          _Z17reduceInterleavedPiS_j,@"STO_CUDA_ENTRY STV_DEFAULT"
_Z17reduceInterleavedPiS_j:
.text._Z17reduceInterleavedPiS_j:
[----:B------:R-:W-:Y:S01]  /*0000*/  LDC R1, c[0x0][0x37c] ;  /* 0x0000df00ff017b82 */ /* 0x000fe20000000800 */
[----:B------:R-:W0:Y:S01]  /*0010*/  S2R R11, SR_CTAID.X ;  /* 0x00000000000b7919 */ /* 0x000e220000002500 */
[----:B------:R-:W0:Y:S06]  /*0020*/  LDCU UR4, c[0x0][0x360] ;  /* 0x00006c00ff0477ac */ /* 0x000e2c0008000800 */
[----:B------:R-:W1:Y:S01]  /*0030*/  LDC.64 R2, c[0x0][0x380] ;  /* 0x0000e000ff027b82 */ /* 0x000e620000000a00 */
[----:B------:R-:W2:Y:S01]  /*0040*/  S2R R8, SR_TID.X ;  /* 0x0000000000087919 */ /* 0x000ea20000002100 */
[----:B------:R-:W3:Y:S01]  /*0050*/  LDCU UR5, c[0x0][0x390] ;  /* 0x00007200ff0577ac */ /* 0x000ee20008000800 */
[----:B0-----:R-:W-:-:S04]  /*0060*/  IMAD R5, R11, UR4, RZ ;  /* 0x000000040b057c24 */ /* 0x001fc8000f8e02ff */
[----:B--2---:R-:W-:-:S05]  /*0070*/  IMAD.IADD R0, R5, 0x1, R8 ;  /* 0x0000000105007824 */ /* 0x004fca00078e0208 */
[----:B---3--:R-:W-:Y:S01]  /*0080*/  ISETP.GE.U32.AND P0, PT, R0, UR5, PT ;  /* 0x0000000500007c0c */ /* 0x008fe2000bf06070 */
[----:B------:R-:W-:-:S12]  /*0090*/  IMAD.U32 R0, RZ, RZ, UR4 ;  /* 0x00000004ff007e24 */ /* 0x000fd8000f8e00ff */
[----:B-1----:R-:W-:Y:S05]  /*00a0*/  @P0 EXIT ;  /* 0x000000000000094d */ /* 0x002fea0003800000 */
[----:B------:R-:W-:Y:S01]  /*00b0*/  ISETP.GE.U32.AND P0, PT, R0, 0x2, PT ;  /* 0x000000020000780c */ /* 0x000fe20003f06070 */
[----:B------:R-:W0:Y:S01]  /*00c0*/  LDCU.64 UR4, c[0x0][0x358] ;  /* 0x00006b00ff0477ac */ /* 0x000e220008000a00 */
[----:B------:R-:W-:-:S11]  /*00d0*/  IMAD.WIDE.U32 R2, R5, 0x4, R2 ;  /* 0x0000000405027825 */ /* 0x000fd600078e0002 */
[----:B------:R-:W-:Y:S05]  /*00e0*/  @!P0 BRA `(.L_x_5) ;  /* 0x00000000003c8947 */ /* 0x000fea0003800000 */
[----:B------:R-:W-:-:S07]  /*00f0*/  IMAD.WIDE.U32 R4, R8, 0x4, R2 ;  /* 0x0000000408047825 */ /* 0x000fce00078e0002 */
.L_x_8:
[----:B------:R-:W-:Y:S01]  /*0100*/  SHF.R.U32.HI R13, RZ, 0x1, R0 ;  /* 0x00000001ff0d7819 */ /* 0x000fe20000011600 */
[----:B------:R-:W-:Y:S03]  /*0110*/  BSSY.RECONVERGENT B0, `(.L_x_6) ;  /* 0x0000008000007945 */ /* 0x000fe60003800200 */
[----:B------:R-:W-:-:S13]  /*0120*/  ISETP.GE.U32.AND P0, PT, R8, R13, PT ;  /* 0x0000000d0800720c */ /* 0x000fda0003f06070 */
[----:B-1----:R-:W-:Y:S05]  /*0130*/  @P0 BRA `(.L_x_7) ;  /* 0x0000000000140947 */ /* 0x002fea0003800000 */
[----:B------:R-:W-:Y:S01]  /*0140*/  IMAD.WIDE.U32 R6, R13, 0x4, R4 ;  /* 0x000000040d067825 */ /* 0x000fe200078e0004 */
[----:B0-----:R-:W2:Y:S05]  /*0150*/  LDG.E R9, desc[UR4][R4.64] ;  /* 0x0000000404097981 */ /* 0x001eaa000c1e1900 */
[----:B------:R-:W2:Y:S02]  /*0160*/  LDG.E R6, desc[UR4][R6.64] ;  /* 0x0000000406067981 */ /* 0x000ea4000c1e1900 */
[----:B--2---:R-:W-:-:S05]  /*0170*/  IADD3 R9, PT, PT, R6, R9, RZ ;  /* 0x0000000906097210 */ /* 0x004fca0007ffe0ff */
[----:B------:R1:W-:Y:S02]  /*0180*/  STG.E desc[UR4][R4.64], R9 ;  /* 0x0000000904007986 */ /* 0x0003e4000c101904 */
.L_x_7:
[----:B0-----:R-:W-:Y:S05]  /*0190*/  BSYNC.RECONVERGENT B0 ;  /* 0x0000000000007941 */ /* 0x001fea0003800200 */
.L_x_6:
[----:B------:R-:W-:Y:S01]  /*01a0*/  BAR.SYNC.DEFER_BLOCKING 0x0 ;  /* 0x0000000000007b1d */ /* 0x000fe20000010000 */
[----:B------:R-:W-:Y:S02]  /*01b0*/  ISETP.GT.U32.AND P0, PT, R0, 0x3, PT ;  /* 0x000000030000780c */ /* 0x000fe40003f04070 */
[----:B------:R-:W-:-:S11]  /*01c0*/  MOV R0, R13 ;  /* 0x0000000d00007202 */ /* 0x000fd60000000f00 */
[----:B------:R-:W-:Y:S05]  /*01d0*/  @P0 BRA `(.L_x_8) ;  /* 0xfffffffc00c80947 */ /* 0x000fea000383ffff */
.L_x_5:
[----:B------:R-:W-:-:S13]  /*01e0*/  ISETP.NE.AND P0, PT, R8, RZ, PT ;  /* 0x000000ff0800720c */ /* 0x000fda0003f05270 */
[----:B0-----:R-:W-:Y:S05]  /*01f0*/  @P0 EXIT ;  /* 0x000000000000094d */ /* 0x001fea0003800000 */
[----:B------:R-:W2:Y:S01]  /*0200*/  LDG.E R3, desc[UR4][R2.64] ;  /* 0x0000000402037981 */ /* 0x000ea2000c1e1900 */
[----:B-1----:R-:W0:Y:S02]  /*0210*/  LDC.64 R4, c[0x0][0x388] ;  /* 0x0000e200ff047b82 */ /* 0x002e240000000a00 */
[----:B0-----:R-:W-:-:S05]  /*0220*/  IMAD.WIDE.U32 R4, R11, 0x4, R4 ;  /* 0x000000040b047825 */ /* 0x001fca00078e0004 */
[----:B--2---:R-:W-:Y:S01]  /*0230*/  STG.E desc[UR4][R4.64], R3 ;  /* 0x0000000304007986 */ /* 0x004fe2000c101904 */
[----:B------:R-:W-:Y:S05]  /*0240*/  EXIT ;  /* 0x000000000000794d */ /* 0x000fea0003800000 */
.L_x_9:
        /* <DEDUP_REMOVED lines=11> */
.L_x_21:


//--------------------- .text._Z20reduceNeighboredLessPiS_j --------------------------
	.section	.text._Z20reduceNeighboredLessPiS_j,"ax",@progbits
	.align	128
        .global         _Z20reduceNeighboredLessPiS_j
        .type           _Z20reduceNeighboredLessPiS_j,@function
        .size           _Z20reduceNeighboredLessPiS_j,(.L_x_22 - _Z20reduceNeighboredLessPiS_j)
        .other          _Z20reduceNeighboredLessPiS_j,@"STO_CUDA_ENTRY STV_DEFAULT"
_Z20reduceNeighboredLessPiS_j:
.text._Z20reduceNeighboredLessPiS_j:
[----:B------:R-:W-:Y:S01]  /*0000*/  LDC R1, c[0x0][0x37c] ;  /* 0x0000df00ff017b82 */ /* 0x000fe20000000800 */
[----:B------:R-:W0:Y:S01]  /*0010*/  S2R R11, SR_CTAID.X ;  /* 0x00000000000b7919 */ /* 0x000e220000002500 */
[----:B------:R-:W0:Y:S01]  /*0020*/  LDCU UR6, c[0x0][0x360] ;  /* 0x00006c00ff0677ac */ /* 0x000e220008000800 */
[----:B------:R-:W1:Y:S01]  /*0030*/  S2R R0, SR_TID.X ;  /* 0x0000000000007919 */ /* 0x000e620000002100 */
[----:B------:R-:W2:Y:S01]  /*0040*/  LDCU UR4, c[0x0][0x390] ;  /* 0x00007200ff0477ac */ /* 0x000ea20008000800 */
[----:B0-----:R-:W-:-:S05]  /*0050*/  IMAD R5, R11, UR6, RZ ;  /* 0x000000060b057c24 */ /* 0x001fca000f8e02ff */
[----:B-1----:R-:W-:-:S04]  /*0060*/  IADD3 R2, PT, PT, R5, R0, RZ ;  /* 0x0000000005027210 */ /* 0x002fc80007ffe0ff */
[----:B--2---:R-:W-:Y:S02]  /*0070*/  ISETP.GE.U32.AND P0, PT, R2, UR4, PT ;  /* 0x0000000402007c0c */ /* 0x004fe4000bf06070 */
[----:B------:R-:W0:Y:S11]  /*0080*/  LDC.64 R2, c[0x0][0x380] ;  /* 0x0000e000ff027b82 */ /* 0x000e360000000a00 */
[----:B------:R-:W-:Y:S05]  /*0090*/  @P0 EXIT ;  /* 0x000000000000094d */ /* 0x000fea0003800000 */
[----:B------:R-:W-:Y:S01]  /*00a0*/  UISETP.GE.U32.AND UP0, UPT, UR6, 0x2, UPT ;  /* 0x000000020600788c */ /* 0x000fe2000bf06070 */
[----:B0-----:R-:W-:Y:S01]  /*00b0*/  IMAD.WIDE.U32 R2, R5, 0x4, R2 ;  /* 0x0000000405027825 */ /* 0x001fe200078e0002 */
[----:B------:R-:W0:Y:S07]  /*00c0*/  LDCU.64 UR8, c[0x0][0x358] ;  /* 0x00006b00ff0877ac */ /* 0x000e2e0008000a00 */
[----:B------:R-:W-:Y:S05]  /*00d0*/  BRA.U !UP0, `(.L_x_10) ;  /* 0x0000000108487547 */ /* 0x000fea000b800000 */
[----:B------:R-:W-:-:S05]  /*00e0*/  UMOV UR4, 0x1 ;  /* 0x0000000100047882 */ /* 0x000fca0000000000 */
.L_x_13:
[----:B------:R-:W-:Y:S01]  /*00f0*/  USHF.L.U32 UR5, UR4, 0x1, URZ ;  /* 0x0000000104057899 */ /* 0x000fe200080006ff */
[----:B------:R-:W-:Y:S05]  /*0100*/  BSSY.RECONVERGENT B0, `(.L_x_11) ;  /* 0x000000b000007945 */ /* 0x000fea0003800200 */
[----:B-1----:R-:W-:-:S05]  /*0110*/  IMAD R7, R0, UR5, RZ ;  /* 0x0000000500077c24 */ /* 0x002fca000f8e02ff */
[----:B------:R-:W-:-:S13]  /*0120*/  ISETP.GE.U32.AND P0, PT, R7, UR6, PT ;  /* 0x0000000607007c0c */ /* 0x000fda000bf06070 */
[----:B------:R-:W-:Y:S05]  /*0130*/  @P0 BRA `(.L_x_12) ;  /* 0x00000000001c0947 */ /* 0x000fea0003800000 */
[C---:B------:R-:W-:Y:S01]  /*0140*/  IADD3 R5, PT, PT, R7.reuse, UR4, RZ ;  /* 0x0000000407057c10 */ /* 0x040fe2000fffe0ff */
[----:B------:R-:W-:-:S04]  /*0150*/  IMAD.WIDE.U32 R6, R7, 0x4, R2 ;  /* 0x0000000407067825 */ /* 0x000fc800078e0002 */
[----:B------:R-:W-:Y:S01]  /*0160*/  IMAD.WIDE.U32 R4, R5, 0x4, R2 ;  /* 0x0000000405047825 */ /* 0x000fe200078e0002 */
[----:B0-----:R-:W2:Y:S05]  /*0170*/  LDG.E R9, desc[UR8][R6.64] ;  /* 0x0000000806097981 */ /* 0x001eaa000c1e1900 */
[----:B------:R-:W2:Y:S02]  /*0180*/  LDG.E R4, desc[UR8][R4.64] ;  /* 0x0000000804047981 */ /* 0x000ea4000c1e1900 */
[----:B--2---:R-:W-:-:S05]  /*0190*/  IADD3 R9, PT, PT, R4, R9, RZ ;  /* 0x0000000904097210 */ /* 0x004fca0007ffe0ff */
[----:B------:R1:W-:Y:S02]  /*01a0*/  STG.E desc[UR8][R6.64], R9 ;  /* 0x0000000906007986 */ /* 0x0003e4000c101908 */
.L_x_12:
[----:B0-----:R-:W-:Y:S05]  /*01b0*/  BSYNC.RECONVERGENT B0 ;  /* 0x0000000000007941 */ /* 0x001fea0003800200 */
.L_x_11:
[----:B------:R-:W-:Y:S01]  /*01c0*/  BAR.SYNC.DEFER_BLOCKING 0x0 ;  /* 0x0000000000007b1d */ /* 0x000fe20000010000 */
[----:B------:R-:W-:-:S05]  /*01d0*/  UISETP.GE.U32.AND UP0, UPT, UR5, UR6, UPT ;  /* 0x000000060500728c */ /* 0x000fca000bf06070 */
[----:B------:R-:W-:-:S04]  /*01e0*/  UMOV UR4, UR5 ;  /* 0x0000000500047c82 */ /* 0x000fc80008000000 */
[----:B------:R-:W-:Y:S05]  /*01f0*/  BRA.U !UP0, `(.L_x_13) ;  /* 0xfffffffd08bc7547 */ /* 0x000fea000b83ffff */
.L_x_10:
[----:B------:R-:W-:-:S13]  /*0200*/  ISETP.NE.AND P0, PT, R0, RZ, PT ;  /* 0x000000ff0000720c */ /* 0x000fda0003f05270 */
[----:B0-----:R-:W-:Y:S05]  /*0210*/  @P0 EXIT ;  /* 0x000000000000094d */ /* 0x001fea0003800000 */
[----:B------:R-:W2:Y:S01]  /*0220*/  LDG.E R3, desc[UR8][R2.64] ;  /* 0x0000000802037981 */ /* 0x000ea2000c1e1900 */
[----:B------:R-:W0:Y:S02]  /*0230*/  LDC.64 R4, c[0x0][0x388] ;  /* 0x0000e200ff047b82 */ /* 0x000e240000000a00 */
[----:B0-----:R-:W-:-:S05]  /*0240*/  IMAD.WIDE.U32 R4, R11, 0x4, R4 ;  /* 0x000000040b047825 */ /* 0x001fca00078e0004 */
[----:B--2---:R-:W-:Y:S01]  /*0250*/  STG.E desc[UR8][R4.64], R3 ;  /* 0x0000000304007986 */ /* 0x004fe2000c101908 */
[----:B------:R-:W-:Y:S05]  /*0260*/  EXIT ;  /* 0x000000000000794d */ /* 0x000fea0003800000 */
.L_x_14:
        /* <DEDUP_REMOVED lines=9> */
.L_x_22:


//--------------------- .text._Z16reduceNeighboredPiS_j --------------------------
	.section	.text._Z16reduceNeighboredPiS_j,"ax",@progbits
	.align	128
        .global         _Z16reduceNeighboredPiS_j
        .type           _Z16reduceNeighboredPiS_j,@function
        .size           _Z16reduceNeighboredPiS_j,(.L_x_23 - _Z16reduceNeighboredPiS_j)
        .other          _Z16reduceNeighboredPiS_j,@"STO_CUDA_ENTRY STV_DEFAULT"
_Z16reduceNeighboredPiS_j:
.text._Z16reduceNeighboredPiS_j:
[----:B------:R-:W-:Y:S01]  /*0000*/  LDC R1, c[0x0][0x37c] ;  /* 0x0000df00ff017b82 */ /* 0x000fe20000000800 */
[----:B------:R-:W0:Y:S01]  /*0010*/  S2R R13, SR_CTAID.X ;  /* 0x00000000000d7919 */ /* 0x000e220000002500 */
[----:B------:R-:W0:Y:S06]  /*0020*/  LDCU UR4, c[0x0][0x360] ;  /* 0x00006c00ff0477ac */ /* 0x000e2c0008000800 */
[----:B------:R-:W1:Y:S01]  /*0030*/  LDC.64 R2, c[0x0][0x380] ;  /* 0x0000e000ff027b82 */ /* 0x000e620000000a00 */
[----:B------:R-:W2:Y:S01]  /*0040*/  S2R R11, SR_TID.X ;  /* 0x00000000000b7919 */ /* 0x000ea20000002100 */
[----:B------:R-:W3:Y:S01]  /*0050*/  LDCU UR5, c[0x0][0x390] ;  /* 0x00007200ff0577ac */ /* 0x000ee20008000800 */
[----:B0-----:R-:W-:-:S05]  /*0060*/  IMAD R5, R13, UR4, RZ ;  /* 0x000000040d057c24 */ /* 0x001fca000f8e02ff */
[----:B--2---:R-:W-:-:S04]  /*0070*/  IADD3 R0, PT, PT, R5, R11, RZ ;  /* 0x0000000b05007210 */ /* 0x004fc80007ffe0ff */
[----:B---3--:R-:W-:-:S13]  /*0080*/  ISETP.GE.U32.AND P0, PT, R0, UR5, PT ;  /* 0x0000000500007c0c */ /* 0x008fda000bf06070 */
[----:B-1----:R-:W-:Y:S05]  /*0090*/  @P0 EXIT ;  /* 0x000000000000094d */ /* 0x002fea0003800000 */
[----:B------:R-:W-:Y:S01]  /*00a0*/  UISETP.GE.U32.AND UP0, UPT, UR4, 0x2, UPT ;  /* 0x000000020400788c */ /* 0x000fe2000bf06070 */
[----:B------:R-:W-:Y:S01]  /*00b0*/  IMAD.WIDE.U32 R2, R5, 0x4, R2 ;  /* 0x0000000405027825 */ /* 0x000fe200078e0002 */
[----:B------:R-:W0:Y:S07]  /*00c0*/  LDCU.64 UR6, c[0x0][0x358] ;  /* 0x00006b00ff0677ac */ /* 0x000e2e0008000a00 */
[----:B------:R-:W-:Y:S05]  /*00d0*/  BRA.U !UP0, `(.L_x_15) ;  /* 0x0000000108447547 */ /* 0x000fea000b800000 */
[----:B------:R-:W-:Y:S02]  /*00e0*/  HFMA2 R7, -RZ, RZ, 0, 5.9604644775390625e-08 ;  /* 0x00000001ff077431 */ /* 0x000fe400000001ff */
[----:B------:R-:W-:-:S07]  /*00f0*/  IMAD.WIDE.U32 R4, R11, 0x4, R2 ;  /* 0x000000040b047825 */ /* 0x000fce00078e0002 */
.L_x_18:
[----:B------:R-:W-:Y:S01]  /*0100*/  SHF.L.U32 R8, R7, 0x1, RZ ;  /* 0x0000000107087819 */ /* 0x000fe200000006ff */
[----:B------:R-:W-:Y:S04]  /*0110*/  BSSY.RECONVERGENT B0, `(.L_x_16) ;  /* 0x0000009000007945 */ /* 0x000fe80003800200 */
[----:B------:R-:W-:-:S05]  /*0120*/  VIADD R0, R8, 0xffffffff ;  /* 0xffffffff08007836 */ /* 0x000fca0000000000 */
[----:B------:R-:W-:-:S13]  /*0130*/  LOP3.LUT P0, RZ, R0, R11, RZ, 0xc0, !PT ;  /* 0x0000000b00ff7212 */ /* 0x000fda000780c0ff */
[----:B-1----:R-:W-:Y:S05]  /*0140*/  @P0 BRA `(.L_x_17) ;  /* 0x0000000000140947 */ /* 0x002fea0003800000 */
[----:B------:R-:W-:Y:S01]  /*0150*/  IMAD.WIDE R6, R7, 0x4, R4 ;  /* 0x0000000407067825 */ /* 0x000fe200078e0204 */
[----:B0-----:R-:W2:Y:S05]  /*0160*/  LDG.E R9, desc[UR6][R4.64] ;  /* 0x0000000604097981 */ /* 0x001eaa000c1e1900 */
[----:B------:R-:W2:Y:S02]  /*0170*/  LDG.E R6, desc[UR6][R6.64] ;  /* 0x0000000606067981 */ /* 0x000ea4000c1e1900 */
[----:B--2---:R-:W-:-:S05]  /*0180*/  IADD3 R9, PT, PT, R6, R9, RZ ;  /* 0x0000000906097210 */ /* 0x004fca0007ffe0ff */
[----:B------:R1:W-:Y:S02]  /*0190*/  STG.E desc[UR6][R4.64], R9 ;  /* 0x0000000904007986 */ /* 0x0003e4000c101906 */
.L_x_17:
[----:B0-----:R-:W-:Y:S05]  /*01a0*/  BSYNC.RECONVERGENT B0 ;  /* 0x0000000000007941 */ /* 0x001fea0003800200 */
.L_x_16:
[----:B------:R-:W-:Y:S01]  /*01b0*/  BAR.SYNC.DEFER_BLOCKING 0x0 ;  /* 0x0000000000007b1d */ /* 0x000fe20000010000 */
[----:B------:R-:W-:Y:S01]  /*01c0*/  ISETP.GE.U32.AND P0, PT, R8, UR4, PT ;  /* 0x0000000408007c0c */ /* 0x000fe2000bf06070 */
[----:B------:R-:W-:-:S12]  /*01d0*/  IMAD.MOV.U32 R7, RZ, RZ, R8 ;  /* 0x000000ffff077224 */ /* 0x000fd800078e0008 */
[----:B------:R-:W-:Y:S05]  /*01e0*/  @!P0 BRA `(.L_x_18) ;  /* 0xfffffffc00c48947 */ /* 0x000fea000383ffff */
.L_x_15:
[----:B------:R-:W-:-:S13]  /*01f0*/  ISETP.NE.AND P0, PT, R11, RZ, PT ;  /* 0x000000ff0b00720c */ /* 0x000fda0003f05270 */
[----:B0-----:R-:W-:Y:S05]  /*0200*/  @P0 EXIT ;  /* 0x000000000000094d */ /* 0x001fea0003800000 */
[----:B------:R-:W2:Y:S01]  /*0210*/  LDG.E R3, desc[UR6][R2.64] ;  /* 0x0000000602037981 */ /* 0x000ea2000c1e1900 */
[----:B-1----:R-:W0:Y:S02]  /*0220*/  LDC.64 R4, c[0x0][0x388] ;  /* 0x0000e200ff047b82 */ /* 0x002e240000000a00 */
[----:B0-----:R-:W-:-:S05]  /*0230*/  IMAD.WIDE.U32 R4, R13, 0x4, R4 ;  /* 0x000000040d047825 */ /* 0x001fca00078e0004 */
[----:B--2---:R-:W-:Y:S01]  /*0240*/  STG.E desc[UR6][R4.64], R3 ;  /* 0x0000000304007986 */ /* 0x004fe2000c101906 */
[----:B------:R-:W-:Y:S05]  /*0250*/  EXIT ;  /* 0x000000000000794d */ /* 0x000fea0003800000 */
.L_x_19:
        /* <DEDUP_REMOVED lines=10> */
.L_x_23:


//--------------------- .nv.shared.reserved.0     --------------------------
	.section	.nv.shared.reserved.0,"aw",@nobits
	.weak		__nv_reservedSMEM_offset_0_alias
	.size		__nv_reservedSMEM_offset_0_alias, 0, 64
	.other		__nv_reservedSMEM_offset_0_alias,@"STO_CUDA_RESERVED_SHARED STV_DEFAULT"
__nv_reservedSMEM_offset_0_alias:
	.zero		0
	.zero		64


//--------------------- .nv.constant0._Z16reduceUnrolling2PiS_j --------------------------
	.section	.nv.constant0._Z16reduceUnrolling2PiS_j,"a",@progbits
	.sectionflags	@""
	.align	4
.nv.constant0._Z16reduceUnrolling2PiS_j:
	.zero		916


//--------------------- .nv.constant0._Z17reduceInterleavedPiS_j --------------------------
	.section	.nv.constant0._Z17reduceInterleavedPiS_j,"a",@progbits
	.sectionflags	@""
	.align	4
.nv.constant0._Z17reduceInterleavedPiS_j:
	.zero		916


//--------------------- .nv.constant0._Z20reduceNeighboredLessPiS_j --------------------------
	.section	.nv.constant0._Z20reduceNeighboredLessPiS_j,"a",@progbits
	.sectionflags	@""
	.align	4
.nv.constant0._Z20reduceNeighboredLessPiS_j:
	.zero		916


//--------------------- .nv.constant0._Z16reduceNeighboredPiS_j --------------------------
	.section	.nv.constant0._Z16reduceNeighboredPiS_j,"a",@progbits
	.sectionflags	@""
	.align	4
.nv.constant0._Z16reduceNeighboredPiS_j:
	.zero		916


//--------------------- SYMBOLS --------------------------

	.type		.nv.reservedSmem.offset0,@object
	.size		.nv.reservedSmem.offset0,0x4
